	.headerflags	@"EF_CUDA_TEXMODE_UNIFIED EF_CUDA_64BIT_ADDRESS EF_CUDA_ACCELERATORS EF_CUDA_SM90 EF_CUDA_VIRTUAL_SM(EF_CUDA_SM90)"
	.elftype	@"ET_EXEC"


//--------------------- .nv.info                  --------------------------
	.section	.nv.info,"",@"SHT_CUDA_INFO"
	.align	4


	//----- nvinfo : EIATTR_REGCOUNT
	.align		4
        /*0000*/ 	.byte	0x04, 0x2f
        /*0002*/ 	.short	(.L_1 - .L_0)
	.align		4
.L_0:
        /*0004*/ 	.word	index@(triton_poi_fused_cat_8)
        /*0008*/ 	.word	0x00000014


	//----- nvinfo : EIATTR_MIN_STACK_SIZE
	.align		4
.L_1:
        /*000c*/ 	.byte	0x04, 0x12
        /*000e*/ 	.short	(.L_3 - .L_2)
	.align		4
.L_2:
        /*0010*/ 	.word	index@(triton_poi_fused_cat_8)
        /*0014*/ 	.word	0x00000000


	//----- nvinfo : EIATTR_FRAME_SIZE
	.align		4
.L_3:
        /*0018*/ 	.byte	0x04, 0x11
        /*001a*/ 	.short	(.L_5 - .L_4)
	.align		4
.L_4:
        /*001c*/ 	.word	index@(triton_poi_fused_cat_8)
        /*0020*/ 	.word	0x00000000


	//----- nvinfo : EIATTR_MIN_STACK_SIZE
	.align		4
.L_5:
        /*0024*/ 	.byte	0x04, 0x12
        /*0026*/ 	.short	(.L_7 - .L_6)
	.align		4
.L_6:
        /*0028*/ 	.word	index@(triton_poi_fused_cat_8)
        /*002c*/ 	.word	0x00000000
.L_7:


//--------------------- .nv.info.triton_poi_fused_cat_8 --------------------------
	.section	.nv.info.triton_poi_fused_cat_8,"",@"SHT_CUDA_INFO"
	.sectionflags	@""
	.align	4


	//----- nvinfo : EIATTR_CUDA_API_VERSION
	.align		4
        /*0000*/ 	.byte	0x04, 0x37
        /*0002*/ 	.short	(.L_9 - .L_8)
.L_8:
        /*0004*/ 	.word	0x0000007c


	//----- nvinfo : EIATTR_KPARAM_INFO
	.align		4
.L_9:
        /*0008*/ 	.byte	0x04, 0x17
        /*000a*/ 	.short	(.L_11 - .L_10)
.L_10:
        /*000c*/ 	.word	0x00000000
        /*0010*/ 	.short	0x0004
        /*0012*/ 	.short	0x0020
        /*0014*/ 	.byte	0x00, 0xf0, 0x11, 0x00


	//----- nvinfo : EIATTR_KPARAM_INFO
	.align		4
.L_11:
        /*0018*/ 	.byte	0x04, 0x17
        /*001a*/ 	.short	(.L_13 - .L_12)
.L_12:
        /*001c*/ 	.word	0x00000000
        /*0020*/ 	.short	0x0003
        /*0022*/ 	.short	0x0018
        /*0024*/ 	.byte	0x00, 0xf4, 0x21, 0x00


	//----- nvinfo : EIATTR_KPARAM_INFO
	.align		4
.L_13:
        /*0028*/ 	.byte	0x04, 0x17
        /*002a*/ 	.short	(.L_15 - .L_14)
.L_14:
        /*002c*/ 	.word	0x00000000
        /*0030*/ 	.short	0x0002
        /*0032*/ 	.short	0x0010
        /*0034*/ 	.byte	0x00, 0xf4, 0x21, 0x00


	//----- nvinfo : EIATTR_KPARAM_INFO
	.align		4
.L_15:
        /*0038*/ 	.byte	0x04, 0x17
        /*003a*/ 	.short	(.L_17 - .L_16)
.L_16:
        /*003c*/ 	.word	0x00000000
        /*0040*/ 	.short	0x0001
        /*0042*/ 	.short	0x0008
        /*0044*/ 	.byte	0x00, 0xf4, 0x21, 0x00


	//----- nvinfo : EIATTR_KPARAM_INFO
	.align		4
.L_17:
        /*0048*/ 	.byte	0x04, 0x17
        /*004a*/ 	.short	(.L_19 - .L_18)
.L_18:
        /*004c*/ 	.word	0x00000000
        /*0050*/ 	.short	0x0000
        /*0052*/ 	.short	0x0000
        /*0054*/ 	.byte	0x00, 0xf4, 0x21, 0x00


	//----- nvinfo : EIATTR_SPARSE_MMA_MASK
	.align		4
.L_19:
        /*0058*/ 	.byte	0x03, 0x50
        /*005a*/ 	.short	0x0000


	//----- nvinfo : EIATTR_MAXREG_COUNT
	.align		4
        /*005c*/ 	.byte	0x03, 0x1b
        /*005e*/ 	.short	0x00ff


	//----- nvinfo : EIATTR_EXIT_INSTR_OFFSETS
	.align		4
        /*0060*/ 	.byte	0x04, 0x1c
        /*0062*/ 	.short	(.L_21 - .L_20)


	//   ....[0]....
.L_20:
        /*0064*/ 	.word	0x000004d0


	//   ....[1]....
        /*0068*/ 	.word	0x000004f0


	//----- nvinfo : EIATTR_REQNTID
	.align		4
.L_21:
        /*006c*/ 	.byte	0x04, 0x10
        /*006e*/ 	.short	(.L_23 - .L_22)
.L_22:
        /*0070*/ 	.word	0x00000080
        /*0074*/ 	.word	0x00000001
        /*0078*/ 	.word	0x00000001


	//----- nvinfo : EIATTR_CBANK_PARAM_SIZE
	.align		4
.L_23:
        /*007c*/ 	.byte	0x03, 0x19
        /*007e*/ 	.short	0x0024


	//----- nvinfo : EIATTR_PARAM_CBANK
	.align		4
        /*0080*/ 	.byte	0x04, 0x0a
        /*0082*/ 	.short	(.L_25 - .L_24)
	.align		4
.L_24:
        /*0084*/ 	.word	index@(.nv.constant0.triton_poi_fused_cat_8)
        /*0088*/ 	.short	0x0210
        /*008a*/ 	.short	0x0024


	//----- nvinfo : EIATTR_SW_WAR
	.align		4
.L_25:
        /*008c*/ 	.byte	0x04, 0x36
        /*008e*/ 	.short	(.L_27 - .L_26)
.L_26:
        /*0090*/ 	.word	0x00000008
.L_27:


//--------------------- .nv.callgraph             --------------------------
	.section	.nv.callgraph,"",@"SHT_CUDA_CALLGRAPH"
	.align	4
	.sectionentsize	8
	.align		4
        /*0000*/ 	.word	0x00000000
	.align		4
        /*0004*/ 	.word	0xffffffff
	.align		4
        /*0008*/ 	.word	0x00000000
	.align		4
        /*000c*/ 	.word	0xfffffffe
	.align		4
        /*0010*/ 	.word	0x00000000
	.align		4
        /*0014*/ 	.word	0xfffffffd
	.align		4
        /*0018*/ 	.word	0x00000000
	.align		4
        /*001c*/ 	.word	0xfffffffc


//--------------------- .text.triton_poi_fused_cat_8 --------------------------
	.section	.text.triton_poi_fused_cat_8,"ax",@progbits
	.align	128
        .global         triton_poi_fused_cat_8
        .type           triton_poi_fused_cat_8,@function
        .size           triton_poi_fused_cat_8,(.L_x_1 - triton_poi_fused_cat_8)
        .other          triton_poi_fused_cat_8,@"STO_CUDA_ENTRY STV_DEFAULT"
triton_poi_fused_cat_8:
.text.triton_poi_fused_cat_8:
[----:B------:R-:W0:Y:S02]  /*0000*/  LDC R1, c[0x0][0x28] ;  /* 0x00000a00ff017b82 */ /* 0x000e240000000800 */
[----:B------:R-:W1:Y:S01]  /*0010*/  S2R R0, SR_TID.X ;  /* 0x0000000000007919 */ /* 0x000e620000002100 */
[----:B------:R-:W-:Y:S01]  /*0020*/  ULDC.64 UR4, c[0x0][0x218] ;  /* 0x0000860000047ab9 */ /* 0x000fe20000000a00 */
[----:B------:R-:W-:Y:S01]  /*0030*/  ULDC.64 UR6, c[0x0][0x220] ;  /* 0x0000880000067ab9 */ /* 0x000fe20000000a00 */
[----:B------:R-:W2:Y:S01]  /*0040*/  S2R R5, SR_CTAID.X ;  /* 0x0000000000057919 */ /* 0x000ea20000002500 */
[----:B-1----:R-:W-:Y:S01]  /*0050*/  IMAD.SHL.U32 R0, R0, 0x4, RZ ;  /* 0x0000000400007824 */ /* 0x002fe200078e00ff */
[----:B--2---:R-:W-:-:S04]  /*0060*/  SHF.R.S32.HI R3, RZ, 0x16, R5 ;  /* 0x00000016ff037819 */ /* 0x004fc80000011405 */
[----:B------:R-:W-:Y:S02]  /*0070*/  LOP3.LUT R0, R0, 0x1fc, RZ, 0xc0, !PT ;  /* 0x000001fc00007812 */ /* 0x000fe400078ec0ff */
[----:B------:R-:W-:-:S03]  /*0080*/  SGXT R3, R3, 0x1 ;  /* 0x000000010303781a */ /* 0x000fc60000000200 */
[----:B------:R-:W-:-:S04]  /*0090*/  IMAD R0, R5, 0x200, R0 ;  /* 0x0000020005007824 */ /* 0x000fc800078e0200 */
[----:B------:R-:W-:Y:S01]  /*00a0*/  IMAD.HI R4, R0, 0x551c979b, RZ ;  /* 0x551c979b00047827 */ /* 0x000fe200078e02ff */
[----:B------:R-:W-:-:S04]  /*00b0*/  LEA.HI R3, R3, R0, RZ, 0x4 ;  /* 0x0000000003037211 */ /* 0x000fc800078f20ff */
[----:B------:R-:W-:Y:S02]  /*00c0*/  SHF.R.S32.HI R3, RZ, 0x4, R3 ;  /* 0x00000004ff037819 */ /* 0x000fe40000011403 */
[----:B------:R-:W-:-:S03]  /*00d0*/  SHF.R.U32.HI R7, RZ, 0x1f, R4 ;  /* 0x0000001fff077819 */ /* 0x000fc60000011604 */
[----:B------:R-:W-:Y:S01]  /*00e0*/  IMAD.HI R2, R3, 0x551c979b, RZ ;  /* 0x551c979b03027827 */ /* 0x000fe200078e02ff */
[----:B------:R-:W-:Y:S02]  /*00f0*/  LEA.HI.SX32 R11, R4, R7, 0x14 ;  /* 0x00000007040b7211 */ /* 0x000fe400078fa2ff */
[----:B------:R-:W-:Y:S02]  /*0100*/  CS2R R6, SRZ ;  /* 0x0000000000067805 */ /* 0x000fe4000001ff00 */
[----:B------:R-:W-:Y:S01]  /*0110*/  SHF.R.U32.HI R5, RZ, 0x1f, R2 ;  /* 0x0000001fff057819 */ /* 0x000fe20000011602 */
[----:B------:R-:W-:-:S03]  /*0120*/  IMAD R12, R11, -0x3020, R0 ;  /* 0xffffcfe00b0c7824 */ /* 0x000fc600078e0200 */
[----:B------:R-:W-:Y:S02]  /*0130*/  LEA.HI.SX32 R2, R2, R5, 0x18 ;  /* 0x0000000502027211 */ /* 0x000fe400078fc2ff */
[----:B------:R-:W-:-:S03]  /*0140*/  SHF.R.S32.HI R14, RZ, 0x1f, R12 ;  /* 0x0000001fff0e7819 */ /* 0x000fc6000001140c */
[----:B------:R-:W-:Y:S02]  /*0150*/  IMAD R10, R2, -0x302, R3 ;  /* 0xfffffcfe020a7824 */ /* 0x000fe400078e0203 */
[----:B------:R-:W-:-:S03]  /*0160*/  IMAD.SHL.U32 R3, R11, 0x1000, RZ ;  /* 0x000010000b037824 */ /* 0x000fc600078e00ff */
[----:B------:R-:W-:Y:S02]  /*0170*/  LOP3.LUT R2, R10, 0xffffff00, RZ, 0xc0, !PT ;  /* 0xffffff000a027812 */ /* 0x000fe400078ec0ff */
[----:B------:R-:W-:Y:S02]  /*0180*/  IADD3 R4, P0, R12, R3, RZ ;  /* 0x000000030c047210 */ /* 0x000fe40007f1e0ff */
[----:B------:R-:W-:Y:S02]  /*0190*/  ISETP.NE.AND P3, PT, R2, 0x200, PT ;  /* 0x000002000200780c */ /* 0x000fe40003f65270 */
[----:B------:R-:W-:Y:S02]  /*01a0*/  LEA.HI.X.SX32 R5, R3, R14, 0x1, P0 ;  /* 0x0000000e03057211 */ /* 0x000fe400000f0eff */
[----:B------:R-:W-:Y:S01]  /*01b0*/  ISETP.LT.AND P5, PT, R0, 0xc080, !P3 ;  /* 0x0000c0800000780c */ /* 0x000fe20005fa1270 */
[----:B------:R-:W1:Y:S01]  /*01c0*/  LDC.64 R2, c[0x0][0x210] ;  /* 0x00008400ff027b82 */ /* 0x000e620000000a00 */
[----:B------:R-:W-:-:S04]  /*01d0*/  LEA R8, P0, R4, UR4, 0x2 ;  /* 0x0000000404087c11 */ /* 0x000fc8000f8010ff */
[----:B------:R-:W-:Y:S02]  /*01e0*/  LEA.HI.X R9, R4, UR5, R5, 0x2, P0 ;  /* 0x0000000504097c11 */ /* 0x000fe400080f1405 */
[----:B------:R-:W-:Y:S01]  /*01f0*/  CS2R R4, SRZ ;  /* 0x0000000000047805 */ /* 0x000fe2000001ff00 */
[----:B------:R-:W-:-:S05]  /*0200*/  ULDC.64 UR4, c[0x0][0x208] ;  /* 0x0000820000047ab9 */ /* 0x000fca0000000a00 */
[----:B------:R2:W3:Y:S01]  /*0210*/  @P5 LDG.E.128 R4, desc[UR4][R8.64+-0x8000] ;  /* 0xff80000408045981 */ /* 0x0004e2000c1e1d00 */
[C---:B------:R-:W-:Y:S01]  /*0220*/  IMAD.SHL.U32 R13, R11.reuse, 0x20, RZ ;  /* 0x000000200b0d7824 */ /* 0x040fe200078e00ff */
[----:B------:R-:W-:Y:S01]  /*0230*/  ISETP.GE.AND P1, PT, R10, 0x200, PT ;  /* 0x000002000a00780c */ /* 0x000fe20003f26270 */
[----:B------:R-:W-:Y:S01]  /*0240*/  IMAD R11, R11, 0x2000, R12 ;  /* 0x000020000b0b7824 */ /* 0x000fe200078e020c */
[C---:B------:R-:W-:Y:S02]  /*0250*/  ISETP.GE.AND P0, PT, R0.reuse, 0xc080, PT ;  /* 0x0000c0800000780c */ /* 0x040fe40003f06270 */
[----:B------:R-:W-:Y:S02]  /*0260*/  IADD3 R12, P2, R12, R13, RZ ;  /* 0x0000000d0c0c7210 */ /* 0x000fe40007f5e0ff */
[----:B------:R-:W-:Y:S02]  /*0270*/  ISETP.LT.AND P4, PT, R0, 0xc080, !P1 ;  /* 0x0000c0800000780c */ /* 0x000fe40004f81270 */
[----:B------:R-:W-:-:S02]  /*0280*/  LEA.HI.X.SX32 R13, R13, R14, 0x1, P2 ;  /* 0x0000000e0d0d7211 */ /* 0x000fc400010f0eff */
[----:B--2---:R-:W-:Y:S02]  /*0290*/  CS2R R8, SRZ ;  /* 0x0000000000087805 */ /* 0x004fe4000001ff00 */
[----:B------:R-:W-:Y:S01]  /*02a0*/  ISETP.GT.AND P2, PT, R10, 0x2ff, !P0 ;  /* 0x000002ff0a00780c */ /* 0x000fe20004744270 */
[----:B-1----:R-:W-:Y:S01]  /*02b0*/  IMAD.WIDE R2, R11, 0x4, R2 ;  /* 0x000000040b027825 */ /* 0x002fe200078e0202 */
[C---:B------:R-:W-:Y:S02]  /*02c0*/  LEA R16, P6, R12.reuse, UR6, 0x2 ;  /* 0x000000060c107c11 */ /* 0x040fe4000f8c10ff */
[----:B------:R-:W-:Y:S02]  /*02d0*/  CS2R R10, SRZ ;  /* 0x00000000000a7805 */ /* 0x000fe4000001ff00 */
[----:B------:R-:W-:Y:S02]  /*02e0*/  CS2R R14, SRZ ;  /* 0x00000000000e7805 */ /* 0x000fe4000001ff00 */
[----:B------:R-:W-:-:S02]  /*02f0*/  LEA.HI.X R17, R12, UR7, R13, 0x2, P6 ;  /* 0x000000070c117c11 */ /* 0x000fc4000b0f140d */
[----:B------:R-:W-:Y:S01]  /*0300*/  CS2R R12, SRZ ;  /* 0x00000000000c7805 */ /* 0x000fe2000001ff00 */
[----:B------:R1:W2:Y:S05]  /*0310*/  @P4 LDG.E.128 R8, desc[UR4][R2.64] ;  /* 0x0000000402084981 */ /* 0x0002aa000c1e1d00 */
[----:B------:R2:W4:Y:S01]  /*0320*/  @P2 LDG.E.128 R12, desc[UR4][R16.64+-0xc000] ;  /* 0xff400004100c2981 */ /* 0x000522000c1e1d00 */
[----:B-1----:R-:W1:Y:S02]  /*0330*/  LDC.64 R2, c[0x0][0x228] ;  /* 0x00008a00ff027b82 */ /* 0x002e640000000a00 */
[----:B-1----:R-:W-:Y:S01]  /*0340*/  IMAD.WIDE R2, R0, 0x4, R2 ;  /* 0x0000000400027825 */ /* 0x002fe200078e0202 */
[----:B---3--:R-:W-:-:S02]  /*0350*/  SEL R4, R4, RZ, P5 ;  /* 0x000000ff04047207 */ /* 0x008fc40002800000 */
[----:B------:R-:W-:Y:S02]  /*0360*/  SEL R5, R5, RZ, P5 ;  /* 0x000000ff05057207 */ /* 0x000fe40002800000 */
[----:B------:R-:W-:Y:S02]  /*0370*/  SEL R6, R6, RZ, P5 ;  /* 0x000000ff06067207 */ /* 0x000fe40002800000 */
[----:B------:R-:W-:Y:S02]  /*0380*/  SEL R7, R7, RZ, P5 ;  /* 0x000000ff07077207 */ /* 0x000fe40002800000 */
[----:B------:R-:W-:Y:S02]  /*0390*/  FSETP.GT.AND P6, PT, R4, RZ, PT ;  /* 0x000000ff0400720b */ /* 0x000fe40003fc4000 */
[----:B------:R-:W-:-:S11]  /*03a0*/  FSETP.GT.AND P5, PT, R5, RZ, PT ;  /* 0x000000ff0500720b */ /* 0x000fd60003fa4000 */
[----:B------:R-:W-:Y:S01]  /*03b0*/  @!P6 FMUL R4, R4, 0.10000000149011611938 ;  /* 0x3dcccccd0404e820 */ /* 0x000fe20000400000 */
[----:B------:R-:W-:Y:S01]  /*03c0*/  FSETP.GT.AND P6, PT, R6, RZ, PT ;  /* 0x000000ff0600720b */ /* 0x000fe20003fc4000 */
[----:B------:R-:W-:Y:S01]  /*03d0*/  @!P5 FMUL R5, R5, 0.10000000149011611938 ;  /* 0x3dcccccd0505d820 */ /* 0x000fe20000400000 */
[----:B------:R-:W-:Y:S02]  /*03e0*/  FSETP.GT.AND P5, PT, R7, RZ, PT ;  /* 0x000000ff0700720b */ /* 0x000fe40003fa4000 */
[----:B--2---:R-:W-:Y:S02]  /*03f0*/  SEL R17, R8, RZ, P4 ;  /* 0x000000ff08117207 */ /* 0x004fe40002000000 */
[----:B------:R-:W-:Y:S02]  /*0400*/  SEL R8, R9, RZ, P4 ;  /* 0x000000ff09087207 */ /* 0x000fe40002000000 */
[----:B------:R-:W-:Y:S02]  /*0410*/  SEL R9, R10, RZ, P4 ;  /* 0x000000ff0a097207 */ /* 0x000fe40002000000 */
[----:B------:R-:W-:-:S02]  /*0420*/  SEL R10, R11, RZ, P4 ;  /* 0x000000ff0b0a7207 */ /* 0x000fc40002000000 */
[----:B----4-:R-:W-:Y:S01]  /*0430*/  @P3 SEL R4, R12, RZ, P2 ;  /* 0x000000ff0c043207 */ /* 0x010fe20001000000 */
[----:B------:R-:W-:Y:S01]  /*0440*/  @!P6 FMUL R6, R6, 0.10000000149011611938 ;  /* 0x3dcccccd0606e820 */ /* 0x000fe20000400000 */
[----:B------:R-:W-:Y:S01]  /*0450*/  @P3 SEL R5, R13, RZ, P2 ;  /* 0x000000ff0d053207 */ /* 0x000fe20001000000 */
[----:B------:R-:W-:Y:S01]  /*0460*/  @!P5 FMUL R7, R7, 0.10000000149011611938 ;  /* 0x3dcccccd0707d820 */ /* 0x000fe20000400000 */
[----:B------:R-:W-:Y:S02]  /*0470*/  @P3 SEL R6, R14, RZ, P2 ;  /* 0x000000ff0e063207 */ /* 0x000fe40001000000 */
[----:B------:R-:W-:Y:S02]  /*0480*/  @P3 SEL R7, R15, RZ, P2 ;  /* 0x000000ff0f073207 */ /* 0x000fe40001000000 */
[----:B------:R-:W-:Y:S02]  /*0490*/  SEL R4, R17, R4, !P1 ;  /* 0x0000000411047207 */ /* 0x000fe40004800000 */
[----:B------:R-:W-:-:S02]  /*04a0*/  SEL R5, R8, R5, !P1 ;  /* 0x0000000508057207 */ /* 0x000fc40004800000 */
[----:B------:R-:W-:Y:S02]  /*04b0*/  SEL R6, R9, R6, !P1 ;  /* 0x0000000609067207 */ /* 0x000fe40004800000 */
[----:B------:R-:W-:Y:S01]  /*04c0*/  SEL R7, R10, R7, !P1 ;  /* 0x000000070a077207 */ /* 0x000fe20004800000 */
[----:B------:R-:W-:Y:S06]  /*04d0*/  @P0 EXIT ;  /* 0x000000000000094d */ /* 0x000fec0003800000 */
[----:B------:R-:W-:Y:S01]  /*04e0*/  STG.E.128 desc[UR4][R2.64], R4 ;  /* 0x0000000402007986 */ /* 0x000fe2000c101d04 */
[----:B------:R-:W-:Y:S05]  /*04f0*/  EXIT ;  /* 0x000000000000794d */ /* 0x000fea0003800000 */
.L_x_0:
[----:B------:R-:W-:-:S00]  /*0500*/  BRA `(.L_x_0) ;  /* 0xfffffffc00fc7947 */ /* 0x000fc0000383ffff */
[----:B------:R-:W-:-:S00]  /*0510*/  NOP ;  /* 0x0000000000007918 */ /* 0x000fc00000000000 */
        /* <DEDUP_REMOVED lines=14> */
.L_x_1:


//--------------------- .nv.constant0.triton_poi_fused_cat_8 --------------------------
	.section	.nv.constant0.triton_poi_fused_cat_8,"a",@progbits
	.sectionflags	@""
	.align	4
.nv.constant0.triton_poi_fused_cat_8:
	.zero		564
